//
// Generated by NVIDIA NVVM Compiler
//
// Compiler Build ID: CL-36424714
// Cuda compilation tools, release 13.0, V13.0.88
// Based on NVVM 20.0.0
//

.version 9.0
.target sm_100
.address_size 64

	// .globl	_Z8rk4_cudadddjPdS_

.visible .entry _Z8rk4_cudadddjPdS_(
	.param .f64 _Z8rk4_cudadddjPdS__param_0,
	.param .f64 _Z8rk4_cudadddjPdS__param_1,
	.param .f64 _Z8rk4_cudadddjPdS__param_2,
	.param .u32 _Z8rk4_cudadddjPdS__param_3,
	.param .u64 .ptr .align 1 _Z8rk4_cudadddjPdS__param_4,
	.param .u64 .ptr .align 1 _Z8rk4_cudadddjPdS__param_5
)
{
	.reg .pred 	%p<5>;
	.reg .b32 	%r<35>;
	.reg .b64 	%rd<17>;
	.reg .b64 	%fd<99>;

	ld.param.u32 	%r16, [_Z8rk4_cudadddjPdS__param_3];
	ld.param.u64 	%rd2, [_Z8rk4_cudadddjPdS__param_4];
	ld.param.u64 	%rd3, [_Z8rk4_cudadddjPdS__param_5];
	cvta.to.global.u64 	%rd4, %rd3;
	cvta.to.global.u64 	%rd5, %rd2;
	mov.u32 	%r17, %ctaid.x;
	mov.u32 	%r18, %ntid.x;
	mov.u32 	%r19, %tid.x;
	mad.lo.s32 	%r20, %r17, %r18, %r19;
	shl.b32 	%r21, %r20, 1;
	mul.wide.s32 	%rd6, %r21, 8;
	add.s64 	%rd7, %rd5, %rd6;
	mul.wide.s32 	%rd8, %r20, 8;
	add.s64 	%rd1, %rd4, %rd8;
	ld.global.f64 	%fd96, [%rd7];
	ld.global.f64 	%fd95, [%rd7+8];
	st.global.f64 	[%rd1], %fd96;
	mov.u32 	%r1, %nctaid.x;
	shl.b32 	%r30, %r1, 1;
	mul.lo.s32 	%r22, %r30, %r16;
	mul.wide.u32 	%rd9, %r22, 8;
	add.s64 	%rd10, %rd1, %rd9;
	st.global.f64 	[%rd10], %fd95;
	setp.lt.u32 	%p1, %r16, 2;
	@%p1 bra 	$L__BB0_7;
	ld.param.u32 	%r28, [_Z8rk4_cudadddjPdS__param_3];
	ld.param.f64 	%fd92, [_Z8rk4_cudadddjPdS__param_2];
	neg.f64 	%fd3, %fd92;
	add.s32 	%r3, %r28, -1;
	setp.eq.s32 	%p2, %r28, 2;
	mov.b32 	%r34, 2;
	@%p2 bra 	$L__BB0_5;
	and.b32  	%r25, %r3, -2;
	neg.s32 	%r32, %r25;
	shl.b32 	%r5, %r1, 2;
	mov.b32 	%r33, 4;
	mov.u32 	%r31, %r5;
$L__BB0_3:
	ld.param.f64 	%fd93, [_Z8rk4_cudadddjPdS__param_2];
	ld.param.f64 	%fd90, [_Z8rk4_cudadddjPdS__param_1];
	ld.param.f64 	%fd88, [_Z8rk4_cudadddjPdS__param_0];
	mul.f64 	%fd13, %fd90, %fd95;
	mul.f64 	%fd14, %fd96, %fd3;
	mul.f64 	%fd15, %fd88, 0d3FE0000000000000;
	fma.rn.f64 	%fd16, %fd15, %fd13, %fd95;
	mul.f64 	%fd17, %fd90, %fd16;
	fma.rn.f64 	%fd18, %fd15, %fd14, %fd96;
	mul.f64 	%fd19, %fd18, %fd3;
	fma.rn.f64 	%fd20, %fd15, %fd17, %fd95;
	mul.f64 	%fd21, %fd90, %fd20;
	fma.rn.f64 	%fd22, %fd15, %fd19, %fd96;
	mul.f64 	%fd23, %fd22, %fd3;
	fma.rn.f64 	%fd24, %fd88, %fd21, %fd95;
	fma.rn.f64 	%fd25, %fd88, %fd23, %fd96;
	fma.rn.f64 	%fd26, %fd17, 0d4000000000000000, %fd13;
	fma.rn.f64 	%fd27, %fd21, 0d4000000000000000, %fd26;
	fma.rn.f64 	%fd28, %fd90, %fd24, %fd27;
	mul.f64 	%fd29, %fd88, %fd28;
	fma.rn.f64 	%fd30, %fd19, 0d4000000000000000, %fd14;
	fma.rn.f64 	%fd31, %fd23, 0d4000000000000000, %fd30;
	mul.f64 	%fd32, %fd93, %fd25;
	sub.f64 	%fd33, %fd31, %fd32;
	mul.f64 	%fd34, %fd88, %fd33;
	div.rn.f64 	%fd35, %fd29, 0d4018000000000000;
	add.f64 	%fd36, %fd96, %fd35;
	div.rn.f64 	%fd37, %fd34, 0d4018000000000000;
	add.f64 	%fd38, %fd95, %fd37;
	mul.wide.u32 	%rd11, %r30, 8;
	add.s64 	%rd12, %rd1, %rd11;
	st.global.f64 	[%rd12], %fd36;
	st.global.f64 	[%rd12+8], %fd38;
	mul.f64 	%fd39, %fd90, %fd38;
	mul.f64 	%fd40, %fd36, %fd3;
	fma.rn.f64 	%fd41, %fd15, %fd39, %fd38;
	mul.f64 	%fd42, %fd90, %fd41;
	fma.rn.f64 	%fd43, %fd15, %fd40, %fd36;
	mul.f64 	%fd44, %fd43, %fd3;
	fma.rn.f64 	%fd45, %fd15, %fd42, %fd38;
	mul.f64 	%fd46, %fd90, %fd45;
	fma.rn.f64 	%fd47, %fd15, %fd44, %fd36;
	mul.f64 	%fd48, %fd47, %fd3;
	fma.rn.f64 	%fd49, %fd88, %fd46, %fd38;
	fma.rn.f64 	%fd50, %fd88, %fd48, %fd36;
	fma.rn.f64 	%fd51, %fd42, 0d4000000000000000, %fd39;
	fma.rn.f64 	%fd52, %fd46, 0d4000000000000000, %fd51;
	fma.rn.f64 	%fd53, %fd90, %fd49, %fd52;
	mul.f64 	%fd54, %fd88, %fd53;
	fma.rn.f64 	%fd55, %fd44, 0d4000000000000000, %fd40;
	fma.rn.f64 	%fd56, %fd48, 0d4000000000000000, %fd55;
	mul.f64 	%fd57, %fd93, %fd50;
	sub.f64 	%fd58, %fd56, %fd57;
	mul.f64 	%fd59, %fd88, %fd58;
	div.rn.f64 	%fd60, %fd54, 0d4018000000000000;
	add.f64 	%fd96, %fd36, %fd60;
	div.rn.f64 	%fd61, %fd59, 0d4018000000000000;
	add.f64 	%fd95, %fd38, %fd61;
	mul.wide.u32 	%rd13, %r31, 8;
	add.s64 	%rd14, %rd1, %rd13;
	st.global.f64 	[%rd14], %fd96;
	st.global.f64 	[%rd14+8], %fd95;
	add.s32 	%r33, %r33, 4;
	add.s32 	%r32, %r32, 2;
	add.s32 	%r31, %r31, %r5;
	add.s32 	%r30, %r30, %r5;
	setp.ne.s32 	%p3, %r32, 0;
	@%p3 bra 	$L__BB0_3;
	add.s32 	%r34, %r33, -2;
$L__BB0_5:
	ld.param.u32 	%r29, [_Z8rk4_cudadddjPdS__param_3];
	and.b32  	%r26, %r29, 1;
	setp.eq.b32 	%p4, %r26, 1;
	@%p4 bra 	$L__BB0_7;
	ld.param.f64 	%fd94, [_Z8rk4_cudadddjPdS__param_2];
	ld.param.f64 	%fd91, [_Z8rk4_cudadddjPdS__param_1];
	ld.param.f64 	%fd89, [_Z8rk4_cudadddjPdS__param_0];
	mul.f64 	%fd62, %fd91, %fd95;
	mul.f64 	%fd63, %fd96, %fd3;
	mul.f64 	%fd64, %fd89, 0d3FE0000000000000;
	fma.rn.f64 	%fd65, %fd64, %fd62, %fd95;
	mul.f64 	%fd66, %fd91, %fd65;
	fma.rn.f64 	%fd67, %fd64, %fd63, %fd96;
	mul.f64 	%fd68, %fd67, %fd3;
	fma.rn.f64 	%fd69, %fd64, %fd66, %fd95;
	mul.f64 	%fd70, %fd91, %fd69;
	fma.rn.f64 	%fd71, %fd64, %fd68, %fd96;
	mul.f64 	%fd72, %fd71, %fd3;
	fma.rn.f64 	%fd73, %fd89, %fd70, %fd95;
	fma.rn.f64 	%fd74, %fd89, %fd72, %fd96;
	fma.rn.f64 	%fd75, %fd66, 0d4000000000000000, %fd62;
	fma.rn.f64 	%fd76, %fd70, 0d4000000000000000, %fd75;
	fma.rn.f64 	%fd77, %fd91, %fd73, %fd76;
	mul.f64 	%fd78, %fd89, %fd77;
	fma.rn.f64 	%fd79, %fd68, 0d4000000000000000, %fd63;
	fma.rn.f64 	%fd80, %fd72, 0d4000000000000000, %fd79;
	mul.f64 	%fd81, %fd94, %fd74;
	sub.f64 	%fd82, %fd80, %fd81;
	mul.f64 	%fd83, %fd89, %fd82;
	div.rn.f64 	%fd84, %fd78, 0d4018000000000000;
	add.f64 	%fd85, %fd96, %fd84;
	div.rn.f64 	%fd86, %fd83, 0d4018000000000000;
	add.f64 	%fd87, %fd95, %fd86;
	mul.lo.s32 	%r27, %r34, %r1;
	mul.wide.u32 	%rd15, %r27, 8;
	add.s64 	%rd16, %rd1, %rd15;
	st.global.f64 	[%rd16], %fd85;
	st.global.f64 	[%rd16+8], %fd87;
$L__BB0_7:
	ret;

}


// ===== COMPILED SASS (sm_100) =====

	.target	sm_100

	.elftype	@"ET_EXEC"


//--------------------- .note.nv.tkinfo           --------------------------
	.section	.note.nv.tkinfo,"",@"SHT_NOTE"
	.sectionflags	@"SHF_NOTE_NV_TKINFO"
	.tkinfo
        /*0018*/ 	.word	0x00000002
        /*0030*/ 	.string	""
        /*0030*/ 	.string	"ptxas"
        /*0030*/ 	.string	"Cuda compilation tools, release 13.0, V13.0.88"
        /*0030*/ 	.string	"Build cuda_13.0.r13.0/compiler.36424714_0"
        /*0030*/ 	.string	"-arch sm_100 -m 64 "



//--------------------- .note.nv.cuinfo           --------------------------
	.section	.note.nv.cuinfo,"",@"SHT_NOTE"
	.sectionflags	@"SHF_NOTE_NV_CUINFO"
        /*0018*/ 	.short	0x0002
        /*001a*/ 	.short	0x0064
        /*001c*/ 	.short	0x0082
	.zero		2


//--------------------- .nv.info                  --------------------------
	.section	.nv.info,"",@"SHT_CUDA_INFO"
	.align	4


	//----- nvinfo : EIATTR_REGCOUNT
	.align		4
        /*0000*/ 	.byte	0x04, 0x2f
        /*0002*/ 	.short	(.L_1 - .L_0)
	.align		4
.L_0:
        /*0004*/ 	.word	index@(_Z8rk4_cudadddjPdS_)
        /*0008*/ 	.word	0x00000026


	//----- nvinfo : EIATTR_FRAME_SIZE
	.align		4
.L_1:
        /*000c*/ 	.byte	0x04, 0x11
        /*000e*/ 	.short	(.L_3 - .L_2)
	.align		4
.L_2:
        /*0010*/ 	.word	index@($__internal_0_$__cuda_sm20_div_rn_f64_full)
        /*0014*/ 	.word	0x00000000


	//----- nvinfo : EIATTR_FRAME_SIZE
	.align		4
.L_3:
        /*0018*/ 	.byte	0x04, 0x11
        /*001a*/ 	.short	(.L_5 - .L_4)
	.align		4
.L_4:
        /*001c*/ 	.word	index@(_Z8rk4_cudadddjPdS_)
        /*0020*/ 	.word	0x00000000


	//----- nvinfo : EIATTR_MIN_STACK_SIZE
	.align		4
.L_5:
        /*0024*/ 	.byte	0x04, 0x12
        /*0026*/ 	.short	(.L_7 - .L_6)
	.align		4
.L_6:
        /*0028*/ 	.word	index@(_Z8rk4_cudadddjPdS_)
        /*002c*/ 	.word	0x00000000
.L_7:


//--------------------- .nv.compat                --------------------------
	.section	.nv.compat,"",@"SHT_CUDA_COMPAT_INFO"
	.align	4
        /*0000*/ 	.byte	0x02, 0x09, 0x00, 0x00, 0x02, 0x02, 0x01, 0x00, 0x02, 0x05, 0x05, 0x00, 0x03, 0x07, 0x01, 0x01
        /*0010*/ 	.byte	0x02, 0x03, 0x00, 0x00, 0x02, 0x06, 0x01, 0x00, 0x04, 0x0b, 0x08, 0x00, 0x01, 0x00, 0x00, 0x00
        /*0020*/ 	.byte	0x00, 0x00, 0x00, 0x00


//--------------------- .nv.info._Z8rk4_cudadddjPdS_ --------------------------
	.section	.nv.info._Z8rk4_cudadddjPdS_,"",@"SHT_CUDA_INFO"
	.sectionflags	@""
	.align	4


	//----- nvinfo : EIATTR_CUDA_API_VERSION
	.align		4
        /*0000*/ 	.byte	0x04, 0x37
        /*0002*/ 	.short	(.L_9 - .L_8)
.L_8:
        /*0004*/ 	.word	0x00000082


	//----- nvinfo : EIATTR_KPARAM_INFO
	.align		4
.L_9:
        /*0008*/ 	.byte	0x04, 0x17
        /*000a*/ 	.short	(.L_11 - .L_10)
.L_10:
        /*000c*/ 	.word	0x00000000
        /*0010*/ 	.short	0x0005
        /*0012*/ 	.short	0x0028
        /*0014*/ 	.byte	0x00, 0xf5, 0x21, 0x00


	//----- nvinfo : EIATTR_KPARAM_INFO
	.align		4
.L_11:
        /*0018*/ 	.byte	0x04, 0x17
        /*001a*/ 	.short	(.L_13 - .L_12)
.L_12:
        /*001c*/ 	.word	0x00000000
        /*0020*/ 	.short	0x0004
        /*0022*/ 	.short	0x0020
        /*0024*/ 	.byte	0x00, 0xf5, 0x21, 0x00


	//----- nvinfo : EIATTR_KPARAM_INFO
	.align		4
.L_13:
        /*0028*/ 	.byte	0x04, 0x17
        /*002a*/ 	.short	(.L_15 - .L_14)
.L_14:
        /*002c*/ 	.word	0x00000000
        /*0030*/ 	.short	0x0003
        /*0032*/ 	.short	0x0018
        /*0034*/ 	.byte	0x00, 0xf0, 0x11, 0x00


	//----- nvinfo : EIATTR_KPARAM_INFO
	.align		4
.L_15:
        /*0038*/ 	.byte	0x04, 0x17
        /*003a*/ 	.short	(.L_17 - .L_16)
.L_16:
        /*003c*/ 	.word	0x00000000
        /*0040*/ 	.short	0x0002
        /*0042*/ 	.short	0x0010
        /*0044*/ 	.byte	0x00, 0xf0, 0x21, 0x00


	//----- nvinfo : EIATTR_KPARAM_INFO
	.align		4
.L_17:
        /*0048*/ 	.byte	0x04, 0x17
        /*004a*/ 	.short	(.L_19 - .L_18)
.L_18:
        /*004c*/ 	.word	0x00000000
        /*0050*/ 	.short	0x0001
        /*0052*/ 	.short	0x0008
        /*0054*/ 	.byte	0x00, 0xf0, 0x21, 0x00


	//----- nvinfo : EIATTR_KPARAM_INFO
	.align		4
.L_19:
        /*0058*/ 	.byte	0x04, 0x17
        /*005a*/ 	.short	(.L_21 - .L_20)
.L_20:
        /*005c*/ 	.word	0x00000000
        /*0060*/ 	.short	0x0000
        /*0062*/ 	.short	0x0000
        /*0064*/ 	.byte	0x00, 0xf0, 0x21, 0x00


	//----- nvinfo : EIATTR_SPARSE_MMA_MASK
	.align		4
.L_21:
        /*0068*/ 	.byte	0x03, 0x50
        /*006a*/ 	.short	0x0000


	//----- nvinfo : EIATTR_MAXREG_COUNT
	.align		4
        /*006c*/ 	.byte	0x03, 0x1b
        /*006e*/ 	.short	0x00ff


	//----- nvinfo : EIATTR_MERCURY_ISA_VERSION
	.align		4
        /*0070*/ 	.byte	0x03, 0x5f
        /*0072*/ 	.short	0x0101


	//----- nvinfo : EIATTR_VRC_CTA_INIT_COUNT
	.align		4
        /*0074*/ 	.byte	0x02, 0x4a
	.zero		1
	.zero		1


	//----- nvinfo : EIATTR_EXIT_INSTR_OFFSETS
	.align		4
        /*0078*/ 	.byte	0x04, 0x1c
        /*007a*/ 	.short	(.L_23 - .L_22)


	//   ....[0]....
.L_22:
        /*007c*/ 	.word	0x00000150


	//   ....[1]....
        /*0080*/ 	.word	0x00000bb0


	//   ....[2]....
        /*0084*/ 	.word	0x00001060


	//----- nvinfo : EIATTR_CRS_STACK_SIZE
	.align		4
.L_23:
        /*0088*/ 	.byte	0x04, 0x1e
        /*008a*/ 	.short	(.L_25 - .L_24)
.L_24:
        /*008c*/ 	.word	0x00000000


	//----- nvinfo : EIATTR_CBANK_PARAM_SIZE
	.align		4
.L_25:
        /*0090*/ 	.byte	0x03, 0x19
        /*0092*/ 	.short	0x0030


	//----- nvinfo : EIATTR_PARAM_CBANK
	.align		4
        /*0094*/ 	.byte	0x04, 0x0a
        /*0096*/ 	.short	(.L_27 - .L_26)
	.align		4
.L_26:
        /*0098*/ 	.word	index@(.nv.constant0._Z8rk4_cudadddjPdS_)
        /*009c*/ 	.short	0x0380
        /*009e*/ 	.short	0x0030


	//----- nvinfo : EIATTR_SW_WAR
	.align		4
.L_27:
        /*00a0*/ 	.byte	0x04, 0x36
        /*00a2*/ 	.short	(.L_29 - .L_28)
.L_28:
        /*00a4*/ 	.word	0x00000008
.L_29:


//--------------------- .nv.callgraph             --------------------------
	.section	.nv.callgraph,"",@"SHT_CUDA_CALLGRAPH"
	.align	4
	.sectionentsize	8
	.align		4
        /*0000*/ 	.word	0x00000000
	.align		4
        /*0004*/ 	.word	0xffffffff
	.align		4
        /*0008*/ 	.word	0x00000000
	.align		4
        /*000c*/ 	.word	0xfffffffe
	.align		4
        /*0010*/ 	.word	0x00000000
	.align		4
        /*0014*/ 	.word	0xfffffffd
	.align		4
        /*0018*/ 	.word	0x00000000
	.align		4
        /*001c*/ 	.word	0xfffffffc


//--------------------- .text._Z8rk4_cudadddjPdS_ --------------------------
	.section	.text._Z8rk4_cudadddjPdS_,"ax",@progbits
	.align	128
        .global         _Z8rk4_cudadddjPdS_
        .type           _Z8rk4_cudadddjPdS_,@function
        .size           _Z8rk4_cudadddjPdS_,(.L_x_20 - _Z8rk4_cudadddjPdS_)
        .other          _Z8rk4_cudadddjPdS_,@"STO_CUDA_ENTRY STV_DEFAULT"
_Z8rk4_cudadddjPdS_:
.text._Z8rk4_cudadddjPdS_:
[----:B------:R-:W-:Y:S01]  /*0000*/  LDC R1, c[0x0][0x37c] ;  /* 0x0000df00ff017b82 */ /* 0x000fe20000000800 */
[----:B------:R-:W0:Y:S07]  /*0010*/  S2R R0, SR_TID.X ;  /* 0x0000000000007919 */ /* 0x000e2e0000002100 */
[----:B------:R-:W0:Y:S01]  /*0020*/  S2UR UR4, SR_CTAID.X ;  /* 0x00000000000479c3 */ /* 0x000e220000002500 */
[----:B------:R-:W1:Y:S07]  /*0030*/  LDCU.64 UR8, c[0x0][0x358] ;  /* 0x00006b00ff0877ac */ /* 0x000e6e0008000a00 */
[----:B------:R-:W0:Y:S08]  /*0040*/  LDC R5, c[0x0][0x360] ;  /* 0x0000d800ff057b82 */ /* 0x000e300000000800 */
[----:B------:R-:W2:Y:S08]  /*0050*/  LDC.64 R2, c[0x0][0x3a0] ;  /* 0x0000e800ff027b82 */ /* 0x000eb00000000a00 */
[----:B------:R-:W3:Y:S01]  /*0060*/  LDC R6, c[0x0][0x398] ;  /* 0x0000e600ff067b82 */ /* 0x000ee20000000800 */
[----:B0-----:R-:W-:-:S07]  /*0070*/  IMAD R5, R5, UR4, R0 ;  /* 0x0000000405057c24 */ /* 0x001fce000f8e0200 */
[----:B------:R-:W0:Y:S01]  /*0080*/  LDC.64 R10, c[0x0][0x3a8] ;  /* 0x0000ea00ff0a7b82 */ /* 0x000e220000000a00 */
[----:B------:R-:W-:-:S04]  /*0090*/  IMAD.SHL.U32 R7, R5, 0x2, RZ ;  /* 0x0000000205077824 */ /* 0x000fc800078e00ff */
[----:B--2---:R-:W-:-:S05]  /*00a0*/  IMAD.WIDE R2, R7, 0x8, R2 ;  /* 0x0000000807027825 */ /* 0x004fca00078e0202 */
[----:B-1----:R-:W2:Y:S04]  /*00b0*/  LDG.E.64 R28, desc[UR8][R2.64] ;  /* 0x00000008021c7981 */ /* 0x002ea8000c1e1b00 */
[----:B------:R-:W4:Y:S01]  /*00c0*/  LDG.E.64 R12, desc[UR8][R2.64+0x8] ;  /* 0x00000808020c7981 */ /* 0x000f22000c1e1b00 */
[----:B------:R-:W1:Y:S01]  /*00d0*/  LDCU UR7, c[0x0][0x370] ;  /* 0x00006e00ff0777ac */ /* 0x000e620008000800 */
[----:B---3--:R-:W-:Y:S01]  /*00e0*/  ISETP.GE.U32.AND P0, PT, R6, 0x2, PT ;  /* 0x000000020600780c */ /* 0x008fe20003f06070 */
[----:B0-----:R-:W-:Y:S01]  /*00f0*/  IMAD.WIDE R10, R5, 0x8, R10 ;  /* 0x00000008050a7825 */ /* 0x001fe200078e020a */
[----:B-1----:R-:W-:-:S06]  /*0100*/  USHF.L.U32 UR5, UR7, 0x1, URZ ;  /* 0x0000000107057899 */ /* 0x002fcc00080006ff */
[----:B------:R-:W-:-:S04]  /*0110*/  IMAD R5, R6, UR5, RZ ;  /* 0x0000000506057c24 */ /* 0x000fc8000f8e02ff */
[----:B------:R-:W-:Y:S01]  /*0120*/  IMAD.WIDE.U32 R4, R5, 0x8, R10 ;  /* 0x0000000805047825 */ /* 0x000fe200078e000a */
[----:B--2---:R0:W-:Y:S04]  /*0130*/  STG.E.64 desc[UR8][R10.64], R28 ;  /* 0x0000001c0a007986 */ /* 0x0041e8000c101b08 */
[----:B----4-:R0:W-:Y:S01]  /*0140*/  STG.E.64 desc[UR8][R4.64], R12 ;  /* 0x0000000c04007986 */ /* 0x0101e2000c101b08 */
[----:B------:R-:W-:Y:S05]  /*0150*/  @!P0 EXIT ;  /* 0x000000000000894d */ /* 0x000fea0003800000 */
[----:B------:R-:W-:Y:S01]  /*0160*/  ISETP.NE.AND P0, PT, R6, 0x2, PT ;  /* 0x000000020600780c */ /* 0x000fe20003f05270 */
[----:B------:R-:W-:Y:S01]  /*0170*/  UMOV UR4, URZ ;  /* 0x000000ff00047c82 */ /* 0x000fe20008000000 */
[----:B------:R-:W-:Y:S02]  /*0180*/  IMAD.MOV.U32 R0, RZ, RZ, 0x2 ;  /* 0x00000002ff007424 */ /* 0x000fe400078e00ff */
[----:B0-----:R-:W-:-:S09]  /*0190*/  IMAD.MOV.U32 R5, RZ, RZ, 0x40180000 ;  /* 0x40180000ff057424 */ /* 0x001fd200078e00ff */
[----:B------:R-:W-:Y:S05]  /*01a0*/  @!P0 BRA `(.L_x_0) ;  /* 0x0000000800748947 */ /* 0x000fea0003800000 */
[----:B------:R-:W-:Y:S01]  /*01b0*/  VIADD R0, R6, 0xffffffff ;  /* 0xffffffff06007836 */ /* 0x000fe20000000000 */
[----:B------:R-:W-:Y:S01]  /*01c0*/  USHF.L.U32 UR6, UR7, 0x2, URZ ;  /* 0x0000000207067899 */ /* 0x000fe200080006ff */
[----:B------:R-:W-:Y:S02]  /*01d0*/  HFMA2 R3, -RZ, RZ, 0, 2.384185791015625e-07 ;  /* 0x00000004ff037431 */ /* 0x000fe400000001ff */
[----:B------:R-:W-:Y:S01]  /*01e0*/  IMAD.U32 R4, RZ, RZ, UR5 ;  /* 0x00000005ff047e24 */ /* 0x000fe2000f8e00ff */
[----:B------:R-:W0:Y:S01]  /*01f0*/  LDCU.64 UR10, c[0x0][0x390] ;  /* 0x00007200ff0a77ac */ /* 0x000e220008000a00 */
[----:B------:R-:W-:Y:S01]  /*0200*/  LOP3.LUT R0, R0, 0xfffffffe, RZ, 0xc0, !PT ;  /* 0xfffffffe00007812 */ /* 0x000fe200078ec0ff */
[----:B------:R-:W-:Y:S01]  /*0210*/  IMAD.U32 R2, RZ, RZ, UR6 ;  /* 0x00000006ff027e24 */ /* 0x000fe2000f8e00ff */
[----:B------:R-:W1:Y:S03]  /*0220*/  LDCU.128 UR12, c[0x0][0x380] ;  /* 0x00007000ff0c77ac */ /* 0x000e660008000c00 */
[----:B------:R-:W-:-:S07]  /*0230*/  IMAD.MOV R0, RZ, RZ, -R0 ;  /* 0x000000ffff007224 */ /* 0x000fce00078e0a00 */
.L_x_9:
[----:B------:R-:W2:Y:S01]  /*0240*/  LDC.64 R16, c[0x0][0x380] ;  /* 0x0000e000ff107b82 */ /* 0x000ea20000000a00 */
[----:B------:R-:W3:Y:S01]  /*0250*/  MUFU.RCP64H R23, 6 ;  /* 0x4018000000177908 */ /* 0x000ee20000001800 */
[----:B------:R-:W-:Y:S01]  /*0260*/  IMAD.MOV.U32 R6, RZ, RZ, 0x0 ;  /* 0x00000000ff067424 */ /* 0x000fe200078e00ff */
[----:B------:R-:W-:Y:S01]  /*0270*/  BSSY.RECONVERGENT B0, `(.L_x_1) ;  /* 0x0000029000007945 */ /* 0x000fe20003800200 */
[----:B------:R-:W-:Y:S02]  /*0280*/  IMAD.MOV.U32 R7, RZ, RZ, 0x40180000 ;  /* 0x40180000ff077424 */ /* 0x000fe400078e00ff */
[----:B------:R-:W-:Y:S02]  /*0290*/  IMAD.MOV.U32 R22, RZ, RZ, 0x1 ;  /* 0x00000001ff167424 */ /* 0x000fe400078e00ff */
[----:B------:R-:W4:Y:S04]  /*02a0*/  LDC.64 R8, c[0x0][0x388] ;  /* 0x0000e200ff087b82 */ /* 0x000f280000000a00 */
[----:B---3--:R-:W-:-:S02]  /*02b0*/  DFMA R20, R22, -R6, 1 ;  /* 0x3ff000001614742b */ /* 0x008fc40000000806 */
[----:B--2---:R-:W-:-:S06]  /*02c0*/  DMUL R14, R16, 0.5 ;  /* 0x3fe00000100e7828 */ /* 0x004fcc0000000000 */
[----:B------:R-:W-:Y:S02]  /*02d0*/  DFMA R20, R20, R20, R20 ;  /* 0x000000141414722b */ /* 0x000fe40000000014 */
[----:B----4-:R-:W-:-:S06]  /*02e0*/  DMUL R24, R12, R8 ;  /* 0x000000080c187228 */ /* 0x010fcc0000000000 */
[----:B------:R-:W-:Y:S02]  /*02f0*/  DFMA R22, R22, R20, R22 ;  /* 0x000000141616722b */ /* 0x000fe40000000016 */
[----:B0-----:R-:W-:Y:S02]  /*0300*/  DMUL R20, R28, -UR10 ;  /* 0x8000000a1c147c28 */ /* 0x001fe40008000000 */
[----:B------:R-:W-:-:S04]  /*0310*/  DFMA R18, R24, R14, R12 ;  /* 0x0000000e1812722b */ /* 0x000fc8000000000c */
[----:B------:R-:W-:-:S04]  /*0320*/  DFMA R6, R22, -R6, 1 ;  /* 0x3ff000001606742b */ /* 0x000fc80000000806 */
[----:B------:R-:W-:-:S04]  /*0330*/  DMUL R26, R18, R8 ;  /* 0x00000008121a7228 */ /* 0x000fc80000000000 */
[----:B------:R-:W-:-:S04]  /*0340*/  DFMA R6, R22, R6, R22 ;  /* 0x000000061606722b */ /* 0x000fc80000000016 */
[----:B------:R-:W-:Y:S02]  /*0350*/  DFMA R18, R14, R26, R12 ;  /* 0x0000001a0e12722b */ /* 0x000fe4000000000c */
[----:B------:R-:W-:-:S06]  /*0360*/  DFMA R24, R26, 2, R24 ;  /* 0x400000001a18782b */ /* 0x000fcc0000000018 */
[----:B------:R-:W-:-:S08]  /*0370*/  DMUL R18, R18, R8 ;  /* 0x0000000812127228 */ /* 0x000fd00000000000 */
[C---:B------:R-:W-:Y:S02]  /*0380*/  DFMA R24, R18.reuse, 2, R24 ;  /* 0x400000001218782b */ /* 0x040fe40000000018 */
[----:B------:R-:W-:Y:S02]  /*0390*/  DFMA R26, R18, R16, R12 ;  /* 0x00000010121a722b */ /* 0x000fe4000000000c */
[----:B------:R-:W-:-:S06]  /*03a0*/  DFMA R18, R20, R14, R28 ;  /* 0x0000000e1412722b */ /* 0x000fcc000000001c */
[----:B------:R-:W-:Y:S02]  /*03b0*/  DFMA R24, R26, R8, R24 ;  /* 0x000000081a18722b */ /* 0x000fe40000000018 */
[----:B------:R-:W-:-:S06]  /*03c0*/  DMUL R18, R18, -UR10 ;  /* 0x8000000a12127c28 */ /* 0x000fcc0008000000 */
[----:B------:R-:W-:Y:S02]  /*03d0*/  DMUL R22, R24, R16 ;  /* 0x0000001018167228 */ /* 0x000fe40000000000 */
[----:B------:R-:W-:Y:S02]  /*03e0*/  DFMA R24, R14, R18, R28 ;  /* 0x000000120e18722b */ /* 0x000fe4000000001c */
[----:B------:R-:W-:-:S04]  /*03f0*/  DFMA R18, R18, 2, R20 ;  /* 0x400000001212782b */ /* 0x000fc80000000014 */
[----:B------:R-:W-:Y:S02]  /*0400*/  DMUL R8, R22, R6 ;  /* 0x0000000616087228 */ /* 0x000fe40000000000 */
[----:B------:R-:W-:Y:S01]  /*0410*/  DMUL R24, R24, -UR10 ;  /* 0x8000000a18187c28 */ /* 0x000fe20008000000 */
[----:B------:R-:W-:-:S05]  /*0420*/  FSETP.GEU.AND P1, PT, |R23|, 6.5827683646048100446e-37, PT ;  /* 0x036000001700780b */ /* 0x000fca0003f2e200 */
[----:B------:R-:W-:Y:S02]  /*0430*/  DFMA R20, R8, -6, R22 ;  /* 0xc01800000814782b */ /* 0x000fe40000000016 */
[C---:B------:R-:W-:Y:S02]  /*0440*/  DFMA R18, R24.reuse, 2, R18 ;  /* 0x400000001812782b */ /* 0x040fe40000000012 */
[----:B------:R-:W-:-:S04]  /*0450*/  DFMA R24, R24, R16, R28 ;  /* 0x000000101818722b */ /* 0x000fc8000000001c */
[----:B------:R-:W-:-:S04]  /*0460*/  DFMA R6, R6, R20, R8 ;  /* 0x000000140606722b */ /* 0x000fc80000000008 */
[----:B------:R-:W-:-:S06]  /*0470*/  DFMA R18, -R24, UR10, R18 ;  /* 0x0000000a18127c2b */ /* 0x000fcc0008000112 */
[----:B------:R-:W-:Y:S02]  /*0480*/  FFMA R8, RZ, 2.375, R7 ;  /* 0x40180000ff087823 */ /* 0x000fe40000000007 */
[----:B------:R-:W-:-:S03]  /*0490*/  DMUL R16, R18, R16 ;  /* 0x0000001012107228 */ /* 0x000fc60000000000 */
[----:B------:R-:W-:-:S13]  /*04a0*/  FSETP.GT.AND P0, PT, |R8|, 1.469367938527859385e-39, PT ;  /* 0x001000000800780b */ /* 0x000fda0003f04200 */
[----:B------:R-:W-:Y:S05]  /*04b0*/  @P0 BRA P1, `(.L_x_2) ;  /* 0x0000000000100947 */ /* 0x000fea0000800000 */
[----:B------:R-:W-:-:S07]  /*04c0*/  MOV R6, 0x4e0 ;  /* 0x000004e000067802 */ /* 0x000fce0000000f00 */
[----:B-1----:R-:W-:Y:S05]  /*04d0*/  CALL.REL.NOINC `($__internal_0_$__cuda_sm20_div_rn_f64_full) ;  /* 0x0000000800e47944 */ /* 0x002fea0003c00000 */
[----:B------:R-:W-:Y:S01]  /*04e0*/  MOV R6, R8 ;  /* 0x0000000800067202 */ /* 0x000fe20000000f00 */
[----:B------:R-:W-:-:S07]  /*04f0*/  IMAD.MOV.U32 R7, RZ, RZ, R9 ;  /* 0x000000ffff077224 */ /* 0x000fce00078e0009 */
.L_x_2:
[----:B-1----:R-:W-:Y:S05]  /*0500*/  BSYNC.RECONVERGENT B0 ;  /* 0x0000000000007941 */ /* 0x002fea0003800200 */
.L_x_1:
[----:B------:R-:W0:Y:S01]  /*0510*/  MUFU.RCP64H R9, 6 ;  /* 0x4018000000097908 */ /* 0x000e220000001800 */
[----:B------:R-:W-:Y:S01]  /*0520*/  IMAD.MOV.U32 R18, RZ, RZ, 0x0 ;  /* 0x00000000ff127424 */ /* 0x000fe200078e00ff */
[----:B------:R-:W-:Y:S01]  /*0530*/  FSETP.GEU.AND P1, PT, |R17|, 6.5827683646048100446e-37, PT ;  /* 0x036000001100780b */ /* 0x000fe20003f2e200 */
[----:B------:R-:W-:Y:S01]  /*0540*/  IMAD.MOV.U32 R19, RZ, RZ, 0x40180000 ;  /* 0x40180000ff137424 */ /* 0x000fe200078e00ff */
[----:B------:R-:W-:Y:S01]  /*0550*/  BSSY.RECONVERGENT B0, `(.L_x_3) ;  /* 0x0000012000007945 */ /* 0x000fe20003800200 */
[----:B------:R-:W-:Y:S01]  /*0560*/  IMAD.MOV.U32 R8, RZ, RZ, 0x1 ;  /* 0x00000001ff087424 */ /* 0x000fe200078e00ff */
[----:B------:R-:W-:-:S05]  /*0570*/  DADD R28, R6, R28 ;  /* 0x00000000061c7229 */ /* 0x000fca000000001c */
[----:B0-----:R-:W-:-:S08]  /*0580*/  DFMA R20, R8, -R18, 1 ;  /* 0x3ff000000814742b */ /* 0x001fd00000000812 */
[----:B------:R-:W-:-:S08]  /*0590*/  DFMA R20, R20, R20, R20 ;  /* 0x000000141414722b */ /* 0x000fd00000000014 */
[----:B------:R-:W-:-:S08]  /*05a0*/  DFMA R20, R8, R20, R8 ;  /* 0x000000140814722b */ /* 0x000fd00000000008 */
[----:B------:R-:W-:-:S08]  /*05b0*/  DFMA R18, R20, -R18, 1 ;  /* 0x3ff000001412742b */ /* 0x000fd00000000812 */
[----:B------:R-:W-:-:S08]  /*05c0*/  DFMA R20, R20, R18, R20 ;  /* 0x000000121414722b */ /* 0x000fd00000000014 */
[----:B------:R-:W-:-:S08]  /*05d0*/  DMUL R8, R16, R20 ;  /* 0x0000001410087228 */ /* 0x000fd00000000000 */
[----:B------:R-:W-:-:S08]  /*05e0*/  DFMA R18, R8, -6, R16 ;  /* 0xc01800000812782b */ /* 0x000fd00000000010 */
[----:B------:R-:W-:-:S10]  /*05f0*/  DFMA R8, R20, R18, R8 ;  /* 0x000000121408722b */ /* 0x000fd40000000008 */
[----:B------:R-:W-:-:S05]  /*0600*/  FFMA R18, RZ, 2.375, R9 ;  /* 0x40180000ff127823 */ /* 0x000fca0000000009 */
[----:B------:R-:W-:-:S13]  /*0610*/  FSETP.GT.AND P0, PT, |R18|, 1.469367938527859385e-39, PT ;  /* 0x001000001200780b */ /* 0x000fda0003f04200 */
[----:B------:R-:W-:Y:S05]  /*0620*/  @P0 BRA P1, `(.L_x_4) ;  /* 0x0000000000100947 */ /* 0x000fea0000800000 */
[----:B------:R-:W-:Y:S01]  /*0630*/  IMAD.MOV.U32 R22, RZ, RZ, R16 ;  /* 0x000000ffff167224 */ /* 0x000fe200078e0010 */
[----:B------:R-:W-:Y:S02]  /*0640*/  MOV R23, R17 ;  /* 0x0000001100177202 */ /* 0x000fe40000000f00 */
[----:B------:R-:W-:-:S07]  /*0650*/  MOV R6, 0x670 ;  /* 0x0000067000067802 */ /* 0x000fce0000000f00 */
[----:B------:R-:W-:Y:S05]  /*0660*/  CALL.REL.NOINC `($__internal_0_$__cuda_sm20_div_rn_f64_full) ;  /* 0x0000000800807944 */ /* 0x000fea0003c00000 */
.L_x_4:
[----:B------:R-:W-:Y:S05]  /*0670*/  BSYNC.RECONVERGENT B0 ;  /* 0x0000000000007941 */ /* 0x000fea0003800200 */
.L_x_3:
[----:B------:R-:W-:Y:S01]  /*0680*/  DADD R12, R8, R12 ;  /* 0x00000000080c7229 */ /* 0x000fe2000000000c */
[----:B------:R-:W0:Y:S01]  /*0690*/  MUFU.RCP64H R17, 6 ;  /* 0x4018000000117908 */ /* 0x000e220000001800 */
[----:B------:R-:W-:Y:S01]  /*06a0*/  IMAD.MOV.U32 R6, RZ, RZ, 0x0 ;  /* 0x00000000ff067424 */ /* 0x000fe200078e00ff */
[----:B------:R-:W-:Y:S01]  /*06b0*/  BSSY.RECONVERGENT B0, `(.L_x_5) ;  /* 0x000002a000007945 */ /* 0x000fe20003800200 */
[----:B------:R-:W-:Y:S02]  /*06c0*/  IMAD.MOV.U32 R7, RZ, RZ, 0x40180000 ;  /* 0x40180000ff077424 */ /* 0x000fe400078e00ff */
[----:B------:R-:W-:Y:S02]  /*06d0*/  IMAD.MOV.U32 R16, RZ, RZ, 0x1 ;  /* 0x00000001ff107424 */ /* 0x000fe400078e00ff */
[----:B------:R-:W-:-:S08]  /*06e0*/  DMUL R8, R12, UR14 ;  /* 0x0000000e0c087c28 */ /* 0x000fd00008000000 */
[----:B------:R-:W-:Y:S02]  /*06f0*/  DFMA R18, R14, R8, R12 ;  /* 0x000000080e12722b */ /* 0x000fe4000000000c */
[----:B0-----:R-:W-:-:S06]  /*0700*/  DFMA R22, R16, -R6, 1 ;  /* 0x3ff000001016742b */ /* 0x001fcc0000000806 */
[----:B------:R-:W-:Y:S02]  /*0710*/  DMUL R18, R18, UR14 ;  /* 0x0000000e12127c28 */ /* 0x000fe40008000000 */
[----:B------:R-:W-:-:S06]  /*0720*/  DFMA R22, R22, R22, R22 ;  /* 0x000000161616722b */ /* 0x000fcc0000000016 */
[----:B------:R-:W-:Y:S02]  /*0730*/  DFMA R20, R14, R18, R12 ;  /* 0x000000120e14722b */ /* 0x000fe4000000000c */
[----:B------:R-:W-:Y:S02]  /*0740*/  DFMA R18, R18, 2, R8 ;  /* 0x400000001212782b */ /* 0x000fe40000000008 */
[----:B------:R-:W-:Y:S02]  /*0750*/  DFMA R16, R16, R22, R16 ;  /* 0x000000161010722b */ /* 0x000fe40000000010 */
[----:B------:R-:W-:Y:S02]  /*0760*/  DMUL R8, R28, -UR10 ;  /* 0x8000000a1c087c28 */ /* 0x000fe40008000000 */
[----:B------:R-:W-:-:S04]  /*0770*/  DMUL R20, R20, UR14 ;  /* 0x0000000e14147c28 */ /* 0x000fc80008000000 */
[----:B------:R-:W-:-:S04]  /*0780*/  DFMA R6, R16, -R6, 1 ;  /* 0x3ff000001006742b */ /* 0x000fc80000000806 */
[C---:B------:R-:W-:Y:S02]  /*0790*/  DFMA R22, R20.reuse, 2, R18 ;  /* 0x400000001416782b */ /* 0x040fe40000000012 */
[----:B------:R-:W-:Y:S02]  /*07a0*/  DFMA R20, R20, UR12, R12 ;  /* 0x0000000c14147c2b */ /* 0x000fe4000800000c */
[----:B------:R-:W-:Y:S02]  /*07b0*/  DFMA R18, R14, R8, R28 ;  /* 0x000000080e12722b */ /* 0x000fe4000000001c */
[----:B------:R-:W-:-:S04]  /*07c0*/  DFMA R6, R16, R6, R16 ;  /* 0x000000061006722b */ /* 0x000fc80000000010 */
[----:B------:R-:W-:Y:S02]  /*07d0*/  DFMA R22, R20, UR14, R22 ;  /* 0x0000000e14167c2b */ /* 0x000fe40008000016 */
[----:B------:R-:W-:-:S06]  /*07e0*/  DMUL R18, R18, -UR10 ;  /* 0x8000000a12127c28 */ /* 0x000fcc0008000000 */
[----:B------:R-:W-:Y:S02]  /*07f0*/  DMUL R22, R22, UR12 ;  /* 0x0000000c16167c28 */ /* 0x000fe40008000000 */
[----:B------:R-:W-:Y:S02]  /*0800*/  DFMA R16, R14, R18, R28 ;  /* 0x000000120e10722b */ /* 0x000fe4000000001c */
[----:B------:R-:W-:-:S04]  /*0810*/  DFMA R8, R18, 2, R8 ;  /* 0x400000001208782b */ /* 0x000fc80000000008 */
[----:B------:R-:W-:Y:S02]  /*0820*/  DMUL R14, R6, R22 ;  /* 0x00000016060e7228 */ /* 0x000fe40000000000 */
[----:B------:R-:W-:Y:S01]  /*0830*/  DMUL R16, R16, -UR10 ;  /* 0x8000000a10107c28 */ /* 0x000fe20008000000 */
[----:B------:R-:W-:-:S05]  /*0840*/  FSETP.GEU.AND P1, PT, |R23|, 6.5827683646048100446e-37, PT ;  /* 0x036000001700780b */ /* 0x000fca0003f2e200 */
[----:B------:R-:W-:Y:S02]  /*0850*/  DFMA R20, R14, -6, R22 ;  /* 0xc01800000e14782b */ /* 0x000fe40000000016 */
[C---:B------:R-:W-:Y:S02]  /*0860*/  DFMA R18, R16.reuse, 2, R8 ;  /* 0x400000001012782b */ /* 0x040fe40000000008 */
[----:B------:R-:W-:Y:S01]  /*0870*/  DFMA R16, R16, UR12, R28 ;  /* 0x0000000c10107c2b */ /* 0x000fe2000800001c */
[----:B------:R-:W-:-:S03]  /*0880*/  IMAD.WIDE.U32 R8, R4, 0x8, R10 ;  /* 0x0000000804087825 */ /* 0x000fc600078e000a */
[----:B------:R-:W-:Y:S02]  /*0890*/  DFMA R6, R6, R20, R14 ;  /* 0x000000140606722b */ /* 0x000fe4000000000e */
[----:B------:R0:W-:Y:S02]  /*08a0*/  STG.E.64 desc[UR8][R8.64], R28 ;  /* 0x0000001c08007986 */ /* 0x0001e4000c101b08 */
[----:B------:R-:W-:Y:S02]  /*08b0*/  DFMA R14, -R16, UR10, R18 ;  /* 0x0000000a100e7c2b */ /* 0x000fe40008000112 */
[----:B------:R0:W-:Y:S04]  /*08c0*/  STG.E.64 desc[UR8][R8.64+0x8], R12 ;  /* 0x0000080c08007986 */ /* 0x0001e8000c101b08 */
[----:B------:R-:W-:-:S02]  /*08d0*/  FFMA R16, RZ, 2.375, R7 ;  /* 0x40180000ff107823 */ /* 0x000fc40000000007 */
[----:B------:R-:W-:-:S03]  /*08e0*/  DMUL R14, R14, UR12 ;  /* 0x0000000c0e0e7c28 */ /* 0x000fc60008000000 */
[----:B------:R-:W-:-:S13]  /*08f0*/  FSETP.GT.AND P0, PT, |R16|, 1.469367938527859385e-39, PT ;  /* 0x001000001000780b */ /* 0x000fda0003f04200 */
[----:B0-----:R-:W-:Y:S05]  /*0900*/  @P0 BRA P1, `(.L_x_6) ;  /* 0x0000000000100947 */ /* 0x001fea0000800000 */
[----:B------:R-:W-:-:S07]  /*0910*/  MOV R6, 0x930 ;  /* 0x0000093000067802 */ /* 0x000fce0000000f00 */
[----:B------:R-:W-:Y:S05]  /*0920*/  CALL.REL.NOINC `($__internal_0_$__cuda_sm20_div_rn_f64_full) ;  /* 0x0000000400d07944 */ /* 0x000fea0003c00000 */
[----:B------:R-:W-:Y:S02]  /*0930*/  IMAD.MOV.U32 R6, RZ, RZ, R8 ;  /* 0x000000ffff067224 */ /* 0x000fe400078e0008 */
[----:B------:R-:W-:-:S07]  /*0940*/  IMAD.MOV.U32 R7, RZ, RZ, R9 ;  /* 0x000000ffff077224 */ /* 0x000fce00078e0009 */
.L_x_6:
[----:B------:R-:W-:Y:S05]  /*0950*/  BSYNC.RECONVERGENT B0 ;  /* 0x0000000000007941 */ /* 0x000fea0003800200 */
.L_x_5:
[----:B------:R-:W0:Y:S01]  /*0960*/  MUFU.RCP64H R9, 6 ;  /* 0x4018000000097908 */ /* 0x000e220000001800 */
[----:B------:R-:W-:Y:S01]  /*0970*/  MOV R16, 0x0 ;  /* 0x0000000000107802 */ /* 0x000fe20000000f00 */
[----:B------:R-:W-:Y:S01]  /*0980*/  IMAD.MOV.U32 R17, RZ, RZ, 0x40180000 ;  /* 0x40180000ff117424 */ /* 0x000fe200078e00ff */
[----:B------:R-:W-:Y:S01]  /*0990*/  FSETP.GEU.AND P1, PT, |R15|, 6.5827683646048100446e-37, PT ;  /* 0x036000000f00780b */ /* 0x000fe20003f2e200 */
[----:B------:R-:W-:Y:S01]  /*09a0*/  IMAD.MOV.U32 R8, RZ, RZ, 0x1 ;  /* 0x00000001ff087424 */ /* 0x000fe200078e00ff */
[----:B------:R-:W-:Y:S01]  /*09b0*/  BSSY.RECONVERGENT B0, `(.L_x_7) ;  /* 0x0000011000007945 */ /* 0x000fe20003800200 */
[----:B------:R-:W-:-:S04]  /*09c0*/  DADD R28, R28, R6 ;  /* 0x000000001c1c7229 */ /* 0x000fc80000000006 */
        /* <DEDUP_REMOVED lines=12> */
[----:B------:R-:W-:Y:S01]  /*0a90*/  MOV R6, 0xac0 ;  /* 0x00000ac000067802 */ /* 0x000fe20000000f00 */
[----:B------:R-:W-:-:S07]  /*0aa0*/  IMAD.MOV.U32 R23, RZ, RZ, R15 ;  /* 0x000000ffff177224 */ /* 0x000fce00078e000f */
[----:B------:R-:W-:Y:S05]  /*0ab0*/  CALL.REL.NOINC `($__internal_0_$__cuda_sm20_div_rn_f64_full) ;  /* 0x00000004006c7944 */ /* 0x000fea0003c00000 */
.L_x_8:
[----:B------:R-:W-:Y:S05]  /*0ac0*/  BSYNC.RECONVERGENT B0 ;  /* 0x0000000000007941 */ /* 0x000fea0003800200 */
.L_x_7:
[----:B------:R-:W-:Y:S01]  /*0ad0*/  DADD R12, R12, R8 ;  /* 0x000000000c0c7229 */ /* 0x000fe20000000008 */
[----:B------:R-:W-:Y:S01]  /*0ae0*/  IMAD.WIDE.U32 R6, R2, 0x8, R10 ;  /* 0x0000000802067825 */ /* 0x000fe200078e000a */
[----:B------:R-:W-:-:S03]  /*0af0*/  IADD3 R3, PT, PT, R3, 0x4, RZ ;  /* 0x0000000403037810 */ /* 0x000fc60007ffe0ff */
[----:B------:R-:W-:Y:S01]  /*0b00*/  VIADD R0, R0, 0x2 ;  /* 0x0000000200007836 */ /* 0x000fe20000000000 */
[----:B------:R2:W-:Y:S01]  /*0b10*/  STG.E.64 desc[UR8][R6.64], R28 ;  /* 0x0000001c06007986 */ /* 0x0005e2000c101b08 */
[----:B------:R-:W-:Y:S02]  /*0b20*/  VIADD R4, R4, UR6 ;  /* 0x0000000604047c36 */ /* 0x000fe40008000000 */
[----:B------:R-:W-:Y:S01]  /*0b30*/  VIADD R2, R2, UR6 ;  /* 0x0000000602027c36 */ /* 0x000fe20008000000 */
[----:B------:R2:W-:Y:S01]  /*0b40*/  STG.E.64 desc[UR8][R6.64+0x8], R12 ;  /* 0x0000080c06007986 */ /* 0x0005e2000c101b08 */
[----:B------:R-:W-:-:S13]  /*0b50*/  ISETP.NE.AND P0, PT, R0, RZ, PT ;  /* 0x000000ff0000720c */ /* 0x000fda0003f05270 */
[----:B--2---:R-:W-:Y:S05]  /*0b60*/  @P0 BRA `(.L_x_9) ;  /* 0xfffffff400b40947 */ /* 0x004fea000383ffff */
[----:B------:R-:W-:-:S07]  /*0b70*/  VIADD R0, R3, 0xfffffffe ;  /* 0xfffffffe03007836 */ /* 0x000fce0000000000 */
.L_x_0:
[----:B------:R-:W0:Y:S02]  /*0b80*/  LDC R2, c[0x0][0x398] ;  /* 0x0000e600ff027b82 */ /* 0x000e240000000800 */
[----:B0-----:R-:W-:-:S04]  /*0b90*/  LOP3.LUT R2, R2, 0x1, RZ, 0xc0, !PT ;  /* 0x0000000102027812 */ /* 0x001fc800078ec0ff */
[----:B------:R-:W-:-:S13]  /*0ba0*/  ISETP.NE.U32.AND P0, PT, R2, 0x1, PT ;  /* 0x000000010200780c */ /* 0x000fda0003f05070 */
[----:B------:R-:W-:Y:S05]  /*0bb0*/  @!P0 EXIT ;  /* 0x000000000000894d */ /* 0x000fea0003800000 */
[----:B------:R-:W0:Y:S01]  /*0bc0*/  LDC.64 R2, c[0x0][0x380] ;  /* 0x0000e000ff027b82 */ /* 0x000e220000000a00 */
[----:B------:R-:W1:Y:S01]  /*0bd0*/  MUFU.RCP64H R25, 6 ;  /* 0x4018000000197908 */ /* 0x000e620000001800 */
[----:B------:R-:W-:Y:S01]  /*0be0*/  IMAD.MOV.U32 R8, RZ, RZ, 0x0 ;  /* 0x00000000ff087424 */ /* 0x000fe200078e00ff */
[----:B------:R-:W-:Y:S01]  /*0bf0*/  MOV R24, 0x1 ;  /* 0x0000000100187802 */ /* 0x000fe20000000f00 */
[----:B------:R-:W-:Y:S01]  /*0c00*/  IMAD.MOV.U32 R9, RZ, RZ, 0x40180000 ;  /* 0x40180000ff097424 */ /* 0x000fe200078e00ff */
[----:B------:R-:W2:Y:S01]  /*0c10*/  LDCU.64 UR10, c[0x0][0x390] ;  /* 0x00007200ff0a77ac */ /* 0x000ea20008000a00 */
[----:B------:R-:W-:Y:S02]  /*0c20*/  BSSY.RECONVERGENT B0, `(.L_x_10) ;  /* 0x0000027000007945 */ /* 0x000fe40003800200 */
[----:B------:R-:W3:Y:S02]  /*0c30*/  LDC.64 R14, c[0x0][0x388] ;  /* 0x0000e200ff0e7b82 */ /* 0x000ee40000000a00 */
[----:B-1----:R-:W-:-:S02]  /*0c40*/  DFMA R26, R24, -R8, 1 ;  /* 0x3ff00000181a742b */ /* 0x002fc40000000808 */
[----:B0-----:R-:W-:Y:S02]  /*0c50*/  DMUL R6, R2, 0.5 ;  /* 0x3fe0000002067828 */ /* 0x001fe40000000000 */
[----:B---3--:R-:W-:-:S08]  /*0c60*/  DMUL R16, R12, R14 ;  /* 0x0000000e0c107228 */ /* 0x008fd00000000000 */
[----:B------:R-:W-:-:S08]  /*0c70*/  DFMA R18, R6, R16, R12 ;  /* 0x000000100612722b */ /* 0x000fd0000000000c */
[----:B------:R-:W-:-:S08]  /*0c80*/  DMUL R18, R18, R14 ;  /* 0x0000000e12127228 */ /* 0x000fd00000000000 */
[----:B------:R-:W-:Y:S02]  /*0c90*/  DFMA R20, R6, R18, R12 ;  /* 0x000000120614722b */ /* 0x000fe4000000000c */
[----:B------:R-:W-:Y:S02]  /*0ca0*/  DFMA R22, R18, 2, R16 ;  /* 0x400000001216782b */ /* 0x000fe40000000010 */
[----:B------:R-:W-:Y:S02]  /*0cb0*/  DFMA R18, R26, R26, R26 ;  /* 0x0000001a1a12722b */ /* 0x000fe4000000001a */
[----:B--2---:R-:W-:Y:S02]  /*0cc0*/  DMUL R16, R28, -UR10 ;  /* 0x8000000a1c107c28 */ /* 0x004fe40008000000 */
[----:B------:R-:W-:-:S04]  /*0cd0*/  DMUL R20, R20, R14 ;  /* 0x0000000e14147228 */ /* 0x000fc80000000000 */
[----:B------:R-:W-:-:S04]  /*0ce0*/  DFMA R18, R24, R18, R24 ;  /* 0x000000121812722b */ /* 0x000fc80000000018 */
[C---:B------:R-:W-:Y:S02]  /*0cf0*/  DFMA R24, R20.reuse, 2, R22 ;  /* 0x400000001418782b */ /* 0x040fe40000000016 */
[----:B------:R-:W-:Y:S02]  /*0d00*/  DFMA R22, R20, R2, R12 ;  /* 0x000000021416722b */ /* 0x000fe4000000000c */
[----:B------:R-:W-:Y:S02]  /*0d10*/  DFMA R20, R6, R16, R28 ;  /* 0x000000100614722b */ /* 0x000fe4000000001c */
[----:B------:R-:W-:-:S04]  /*0d20*/  DFMA R8, R18, -R8, 1 ;  /* 0x3ff000001208742b */ /* 0x000fc80000000808 */
[----:B------:R-:W-:Y:S02]  /*0d30*/  DFMA R22, R22, R14, R24 ;  /* 0x0000000e1616722b */ /* 0x000fe40000000018 */
[----:B------:R-:W-:Y:S02]  /*0d40*/  DMUL R20, R20, -UR10 ;  /* 0x8000000a14147c28 */ /* 0x000fe40008000000 */
[----:B------:R-:W-:-:S04]  /*0d50*/  DFMA R18, R18, R8, R18 ;  /* 0x000000081212722b */ /* 0x000fc80000000012 */
        /* <DEDUP_REMOVED lines=16> */
[----:B------:R-:W-:Y:S05]  /*0e60*/  CALL.REL.NOINC `($__internal_0_$__cuda_sm20_div_rn_f64_full) ;  /* 0x0000000000807944 */ /* 0x000fea0003c00000 */
[----:B------:R-:W-:Y:S02]  /*0e70*/  IMAD.MOV.U32 R6, RZ, RZ, R8 ;  /* 0x000000ffff067224 */ /* 0x000fe400078e0008 */
[----:B------:R-:W-:-:S07]  /*0e80*/  IMAD.MOV.U32 R7, RZ, RZ, R9 ;  /* 0x000000ffff077224 */ /* 0x000fce00078e0009 */
.L_x_11:
[----:B------:R-:W-:Y:S05]  /*0e90*/  BSYNC.RECONVERGENT B0 ;  /* 0x0000000000007941 */ /* 0x000fea0003800200 */
.L_x_10:
[----:B------:R-:W0:Y:S01]  /*0ea0*/  MUFU.RCP64H R9, 6 ;  /* 0x4018000000097908 */ /* 0x000e220000001800 */
[----:B------:R-:W-:Y:S01]  /*0eb0*/  IMAD.MOV.U32 R14, RZ, RZ, 0x0 ;  /* 0x00000000ff0e7424 */ /* 0x000fe200078e00ff */
[----:B------:R-:W-:Y:S01]  /*0ec0*/  MOV R8, 0x1 ;  /* 0x0000000100087802 */ /* 0x000fe20000000f00 */
[----:B------:R-:W-:Y:S01]  /*0ed0*/  IMAD.MOV.U32 R15, RZ, RZ, 0x40180000 ;  /* 0x40180000ff0f7424 */ /* 0x000fe200078e00ff */
[----:B------:R-:W-:Y:S01]  /*0ee0*/  FSETP.GEU.AND P1, PT, |R3|, 6.5827683646048100446e-37, PT ;  /* 0x036000000300780b */ /* 0x000fe20003f2e200 */
[----:B------:R-:W-:Y:S01]  /*0ef0*/  BSSY.RECONVERGENT B0, `(.L_x_12) ;  /* 0x0000011000007945 */ /* 0x000fe20003800200 */
[----:B------:R-:W-:-:S03]  /*0f00*/  DADD R28, R6, R28 ;  /* 0x00000000061c7229 */ /* 0x000fc6000000001c */
        /* <DEDUP_REMOVED lines=15> */
.L_x_13:
[----:B------:R-:W-:Y:S05]  /*1000*/  BSYNC.RECONVERGENT B0 ;  /* 0x0000000000007941 */ /* 0x000fea0003800200 */
.L_x_12:
[----:B------:R-:W-:Y:S01]  /*1010*/  IMAD R3, R0, UR7, RZ ;  /* 0x0000000700037c24 */ /* 0x000fe2000f8e02ff */
[----:B------:R-:W-:-:S03]  /*1020*/  DADD R8, R8, R12 ;  /* 0x0000000008087229 */ /* 0x000fc6000000000c */
[----:B------:R-:W-:-:S05]  /*1030*/  IMAD.WIDE.U32 R10, R3, 0x8, R10 ;  /* 0x00000008030a7825 */ /* 0x000fca00078e000a */
[----:B------:R-:W-:Y:S04]  /*1040*/  STG.E.64 desc[UR8][R10.64], R28 ;  /* 0x0000001c0a007986 */ /* 0x000fe8000c101b08 */
[----:B------:R-:W-:Y:S01]  /*1050*/  STG.E.64 desc[UR8][R10.64+0x8], R8 ;  /* 0x000008080a007986 */ /* 0x000fe2000c101b08 */
[----:B------:R-:W-:Y:S05]  /*1060*/  EXIT ;  /* 0x000000000000794d */ /* 0x000fea0003800000 */
        .weak           $__internal_0_$__cuda_sm20_div_rn_f64_full
        .type           $__internal_0_$__cuda_sm20_div_rn_f64_full,@function
        .size           $__internal_0_$__cuda_sm20_div_rn_f64_full,(.L_x_20 - $__internal_0_$__cuda_sm20_div_rn_f64_full)
$__internal_0_$__cuda_sm20_div_rn_f64_full:
[C---:B------:R-:W-:Y:S01]  /*1070*/  FSETP.GEU.AND P0, PT, |R5|.reuse, 1.469367938527859385e-39, PT ;  /* 0x001000000500780b */ /* 0x040fe20003f0e200 */
[----:B------:R-:W-:Y:S01]  /*1080*/  IMAD.U32 R20, RZ, RZ, UR4 ;  /* 0x00000004ff147e24 */ /* 0x000fe2000f8e00ff */
[----:B------:R-:W-:Y:S01]  /*1090*/  MOV R21, R5 ;  /* 0x0000000500157202 */ /* 0x000fe20000000f00 */
[----:B------:R-:W-:Y:S01]  /*10a0*/  IMAD.U32 R18, RZ, RZ, UR4 ;  /* 0x00000004ff127e24 */ /* 0x000fe2000f8e00ff */
[----:B------:R-:W-:Y:S01]  /*10b0*/  LOP3.LUT R7, R5, 0x800fffff, RZ, 0xc0, !PT ;  /* 0x800fffff05077812 */ /* 0x000fe200078ec0ff */
[----:B------:R-:W-:Y:S01]  /*10c0*/  IMAD.MOV.U32 R24, RZ, RZ, 0x1 ;  /* 0x00000001ff187424 */ /* 0x000fe200078e00ff */
[----:B------:R-:W-:Y:S01]  /*10d0*/  FSETP.GEU.AND P2, PT, |R23|, 1.469367938527859385e-39, PT ;  /* 0x001000001700780b */ /* 0x000fe20003f4e200 */
[----:B------:R-:W-:Y:S01]  /*10e0*/  BSSY.RECONVERGENT B1, `(.L_x_14) ;  /* 0x0000052000017945 */ /* 0x000fe20003800200 */
[----:B------:R-:W-:Y:S02]  /*10f0*/  LOP3.LUT R19, R7, 0x3ff00000, RZ, 0xfc, !PT ;  /* 0x3ff0000007137812 */ /* 0x000fe400078efcff */
[----:B------:R-:W-:-:S02]  /*1100*/  LOP3.LUT R7, R23, 0x7ff00000, RZ, 0xc0, !PT ;  /* 0x7ff0000017077812 */ /* 0x000fc400078ec0ff */
[----:B------:R-:W-:Y:S01]  /*1110*/  LOP3.LUT R30, R5, 0x7ff00000, RZ, 0xc0, !PT ;  /* 0x7ff00000051e7812 */ /* 0x000fe200078ec0ff */
[----:B------:R-:W-:-:S03]  /*1120*/  @!P0 DMUL R18, R20, 8.98846567431157953865e+307 ;  /* 0x7fe0000014128828 */ /* 0x000fc60000000000 */
[----:B------:R-:W-:-:S03]  /*1130*/  ISETP.GE.U32.AND P1, PT, R7, R30, PT ;  /* 0x0000001e0700720c */ /* 0x000fc60003f26070 */
[----:B------:R-:W0:Y:S01]  /*1140*/  MUFU.RCP64H R25, R19 ;  /* 0x0000001300197308 */ /* 0x000e220000001800 */
[----:B------:R-:W-:Y:S01]  /*1150*/  @!P2 LOP3.LUT R8, R21, 0x7ff00000, RZ, 0xc0, !PT ;  /* 0x7ff000001508a812 */ /* 0x000fe200078ec0ff */
[----:B------:R-:W-:Y:S02]  /*1160*/  @!P2 IMAD.MOV.U32 R32, RZ, RZ, RZ ;  /* 0x000000ffff20a224 */ /* 0x000fe400078e00ff */
[----:B------:R-:W-:Y:S02]  /*1170*/  @!P0 LOP3.LUT R30, R19, 0x7ff00000, RZ, 0xc0, !PT ;  /* 0x7ff00000131e8812 */ /* 0x000fe400078ec0ff */
[----:B------:R-:W-:Y:S01]  /*1180*/  @!P2 ISETP.GE.U32.AND P3, PT, R7, R8, PT ;  /* 0x000000080700a20c */ /* 0x000fe20003f66070 */
[----:B------:R-:W-:-:S05]  /*1190*/  IMAD.MOV.U32 R8, RZ, RZ, 0x1ca00000 ;  /* 0x1ca00000ff087424 */ /* 0x000fca00078e00ff */
[----:B------:R-:W-:-:S04]  /*11a0*/  @!P2 SEL R9, R8, 0x63400000, !P3 ;  /* 0x634000000809a807 */ /* 0x000fc80005800000 */
[----:B------:R-:W-:Y:S01]  /*11b0*/  @!P2 LOP3.LUT R9, R9, 0x80000000, R23, 0xf8, !PT ;  /* 0x800000000909a812 */ /* 0x000fe200078ef817 */
[----:B0-----:R-:W-:-:S03]  /*11c0*/  DFMA R26, R24, -R18, 1 ;  /* 0x3ff00000181a742b */ /* 0x001fc60000000812 */
[----:B------:R-:W-:Y:S02]  /*11d0*/  @!P2 LOP3.LUT R33, R9, 0x100000, RZ, 0xfc, !PT ;  /* 0x001000000921a812 */ /* 0x000fe400078efcff */
[----:B------:R-:W-:-:S03]  /*11e0*/  MOV R9, R7 ;  /* 0x0000000700097202 */ /* 0x000fc60000000f00 */
[----:B------:R-:W-:-:S08]  /*11f0*/  DFMA R26, R26, R26, R26 ;  /* 0x0000001a1a1a722b */ /* 0x000fd0000000001a */
[----:B------:R-:W-:Y:S01]  /*1200*/  DFMA R26, R24, R26, R24 ;  /* 0x0000001a181a722b */ /* 0x000fe20000000018 */
[----:B------:R-:W-:Y:S01]  /*1210*/  SEL R25, R8, 0x63400000, !P1 ;  /* 0x6340000008197807 */ /* 0x000fe20004800000 */
[----:B------:R-:W-:-:S03]  /*1220*/  IMAD.MOV.U32 R24, RZ, RZ, R22 ;  /* 0x000000ffff187224 */ /* 0x000fc600078e0016 */
[----:B------:R-:W-:-:S03]  /*1230*/  LOP3.LUT R25, R25, 0x800fffff, R23, 0xf8, !PT ;  /* 0x800fffff19197812 */ /* 0x000fc600078ef817 */
[----:B------:R-:W-:-:S03]  /*1240*/  DFMA R34, R26, -R18, 1 ;  /* 0x3ff000001a22742b */ /* 0x000fc60000000812 */
[----:B------:R-:W-:-:S05]  /*1250*/  @!P2 DFMA R24, R24, 2, -R32 ;  /* 0x400000001818a82b */ /* 0x000fca0000000820 */
[----:B------:R-:W-:-:S05]  /*1260*/  DFMA R34, R26, R34, R26 ;  /* 0x000000221a22722b */ /* 0x000fca000000001a */
[----:B------:R-:W-:-:S03]  /*1270*/  @!P2 LOP3.LUT R9, R25, 0x7ff00000, RZ, 0xc0, !PT ;  /* 0x7ff000001909a812 */ /* 0x000fc600078ec0ff */
[----:B------:R-:W-:Y:S02]  /*1280*/  DMUL R32, R34, R24 ;  /* 0x0000001822207228 */ /* 0x000fe40000000000 */
[----:B------:R-:W-:-:S06]  /*1290*/  VIADD R31, R9, 0xffffffff ;  /* 0xffffffff091f7836 */ /* 0x000fcc0000000000 */
[----:B------:R-:W-:Y:S01]  /*12a0*/  DFMA R26, R32, -R18, R24 ;  /* 0x80000012201a722b */ /* 0x000fe20000000018 */
[----:B------:R-:W-:-:S07]  /*12b0*/  ISETP.GT.U32.AND P0, PT, R31, 0x7feffffe, PT ;  /* 0x7feffffe1f00780c */ /* 0x000fce0003f04070 */
[----:B------:R-:W-:Y:S01]  /*12c0*/  DFMA R26, R34, R26, R32 ;  /* 0x0000001a221a722b */ /* 0x000fe20000000020 */
[----:B------:R-:W-:-:S05]  /*12d0*/  VIADD R32, R30, 0xffffffff ;  /* 0xffffffff1e207836 */ /* 0x000fca0000000000 */
[----:B------:R-:W-:-:S13]  /*12e0*/  ISETP.GT.U32.OR P0, PT, R32, 0x7feffffe, P0 ;  /* 0x7feffffe2000780c */ /* 0x000fda0000704470 */
[----:B------:R-:W-:Y:S05]  /*12f0*/  @P0 BRA `(.L_x_15) ;  /* 0x00000000006c0947 */ /* 0x000fea0003800000 */
[----:B------:R-:W-:-:S04]  /*1300*/  LOP3.LUT R22, R21, 0x7ff00000, RZ, 0xc0, !PT ;  /* 0x7ff0000015167812 */ /* 0x000fc800078ec0ff */
[CC--:B------:R-:W-:Y:S02]  /*1310*/  VIADDMNMX R9, R7.reuse, -R22.reuse, 0xb9600000, !PT ;  /* 0xb960000007097446 */ /* 0x0c0fe40007800916 */
[----:B------:R-:W-:Y:S02]  /*1320*/  ISETP.GE.U32.AND P0, PT, R7, R22, PT ;  /* 0x000000160700720c */ /* 0x000fe40003f06070 */
[----:B------:R-:W-:Y:S02]  /*1330*/  VIMNMX R7, PT, PT, R9, 0x46a00000, PT ;  /* 0x46a0000009077848 */ /* 0x000fe40003fe0100 */
[----:B------:R-:W-:-:S05]  /*1340*/  SEL R8, R8, 0x63400000, !P0 ;  /* 0x6340000008087807 */ /* 0x000fca0004000000 */
[----:B------:R-:W-:Y:S01]  /*1350*/  IMAD.IADD R7, R7, 0x1, -R8 ;  /* 0x0000000107077824 */ /* 0x000fe200078e0a08 */
[----:B------:R-:W-:-:S03]  /*1360*/  MOV R8, RZ ;  /* 0x000000ff00087202 */ /* 0x000fc60000000f00 */
[----:B------:R-:W-:-:S06]  /*1370*/  VIADD R9, R7, 0x7fe00000 ;  /* 0x7fe0000007097836 */ /* 0x000fcc0000000000 */
[----:B------:R-:W-:-:S10]  /*1380*/  DMUL R32, R26, R8 ;  /* 0x000000081a207228 */ /* 0x000fd40000000000 */
[----:B------:R-:W-:-:S13]  /*1390*/  FSETP.GTU.AND P0, PT, |R33|, 1.469367938527859385e-39, PT ;  /* 0x001000002100780b */ /* 0x000fda0003f0c200 */
[----:B------:R-:W-:Y:S05]  /*13a0*/  @P0 BRA `(.L_x_16) ;  /* 0x0000000000940947 */ /* 0x000fea0003800000 */
[----:B------:R-:W-:Y:S01]  /*13b0*/  DFMA R18, R26, -R18, R24 ;  /* 0x800000121a12722b */ /* 0x000fe20000000018 */
[----:B------:R-:W-:-:S09]  /*13c0*/  IMAD.MOV.U32 R20, RZ, RZ, RZ ;  /* 0x000000ffff147224 */ /* 0x000fd200078e00ff */
[C---:B------:R-:W-:Y:S02]  /*13d0*/  FSETP.NEU.AND P0, PT, R19.reuse, RZ, PT ;  /* 0x000000ff1300720b */ /* 0x040fe40003f0d000 */
[----:B------:R-:W-:-:S04]  /*13e0*/  LOP3.LUT R8, R19, 0x80000000, R21, 0x48, !PT ;  /* 0x8000000013087812 */ /* 0x000fc800078e4815 */
[----:B------:R-:W-:-:S07]  /*13f0*/  LOP3.LUT R21, R8, R9, RZ, 0xfc, !PT ;  /* 0x0000000908157212 */ /* 0x000fce00078efcff */
[----:B------:R-:W-:Y:S05]  /*1400*/  @!P0 BRA `(.L_x_16) ;  /* 0x00000000007c8947 */ /* 0x000fea0003800000 */
[----:B------:R-:W-:Y:S01]  /*1410*/  IMAD.MOV R19, RZ, RZ, -R7 ;  /* 0x000000ffff137224 */ /* 0x000fe200078e0a07 */
[----:B------:R-:W-:Y:S01]  /*1420*/  DMUL.RP R20, R26, R20 ;  /* 0x000000141a147228 */ /* 0x000fe20000008000 */
[----:B------:R-:W-:Y:S01]  /*1430*/  IMAD.MOV.U32 R18, RZ, RZ, RZ ;  /* 0x000000ffff127224 */ /* 0x000fe200078e00ff */
[----:B------:R-:W-:-:S05]  /*1440*/  IADD3 R7, PT, PT, -R7, -0x43300000, RZ ;  /* 0xbcd0000007077810 */ /* 0x000fca0007ffe1ff */
[----:B------:R-:W-:-:S10]  /*1450*/  DFMA R18, R32, -R18, R26 ;  /* 0x800000122012722b */ /* 0x000fd4000000001a */
[----:B------:R-:W-:Y:S02]  /*1460*/  FSETP.NEU.AND P0, PT, |R19|, R7, PT ;  /* 0x000000071300720b */ /* 0x000fe40003f0d200 */
[----:B------:R-:W-:Y:S02]  /*1470*/  LOP3.LUT R7, R21, R8, RZ, 0x3c, !PT ;  /* 0x0000000815077212 */ /* 0x000fe400078e3cff */
[----:B------:R-:W-:Y:S02]  /*1480*/  FSEL R32, R20, R32, !P0 ;  /* 0x0000002014207208 */ /* 0x000fe40004000000 */
[----:B------:R-:W-:Y:S01]  /*1490*/  FSEL R33, R7, R33, !P0 ;  /* 0x0000002107217208 */ /* 0x000fe20004000000 */
[----:B------:R-:W-:Y:S06]  /*14a0*/  BRA `(.L_x_16) ;  /* 0x0000000000547947 */ /* 0x000fec0003800000 */
.L_x_15:
[----:B------:R-:W-:-:S14]  /*14b0*/  DSETP.NAN.AND P0, PT, R22, R22, PT ;  /* 0x000000161600722a */ /* 0x000fdc0003f08000 */
[----:B------:R-:W-:Y:S05]  /*14c0*/  @P0 BRA `(.L_x_17) ;  /* 0x0000000000440947 */ /* 0x000fea0003800000 */
[----:B------:R-:W-:-:S14]  /*14d0*/  DSETP.NAN.AND P0, PT, R20, R20, PT ;  /* 0x000000141400722a */ /* 0x000fdc0003f08000 */
[----:B------:R-:W-:Y:S05]  /*14e0*/  @P0 BRA `(.L_x_18) ;  /* 0x0000000000300947 */ /* 0x000fea0003800000 */
[----:B------:R-:W-:Y:S01]  /*14f0*/  ISETP.NE.AND P0, PT, R9, R30, PT ;  /* 0x0000001e0900720c */ /* 0x000fe20003f05270 */
[----:B------:R-:W-:Y:S01]  /*1500*/  IMAD.MOV.U32 R32, RZ, RZ, 0x0 ;  /* 0x00000000ff207424 */ /* 0x000fe200078e00ff */
[----:B------:R-:W-:-:S11]  /*1510*/  MOV R33, 0xfff80000 ;  /* 0xfff8000000217802 */ /* 0x000fd60000000f00 */
[----:B------:R-:W-:Y:S05]  /*1520*/  @!P0 BRA `(.L_x_16) ;  /* 0x0000000000348947 */ /* 0x000fea0003800000 */
[----:B------:R-:W-:Y:S02]  /*1530*/  ISETP.NE.AND P0, PT, R9, 0x7ff00000, PT ;  /* 0x7ff000000900780c */ /* 0x000fe40003f05270 */
[----:B------:R-:W-:Y:S02]  /*1540*/  LOP3.LUT R33, R23, 0x80000000, R21, 0x48, !PT ;  /* 0x8000000017217812 */ /* 0x000fe400078e4815 */
[----:B------:R-:W-:-:S13]  /*1550*/  ISETP.EQ.OR P0, PT, R30, RZ, !P0 ;  /* 0x000000ff1e00720c */ /* 0x000fda0004702670 */
[----:B------:R-:W-:Y:S01]  /*1560*/  @P0 LOP3.LUT R7, R33, 0x7ff00000, RZ, 0xfc, !PT ;  /* 0x7ff0000021070812 */ /* 0x000fe200078efcff */
[----:B------:R-:W-:Y:S02]  /*1570*/  @!P0 IMAD.MOV.U32 R32, RZ, RZ, RZ ;  /* 0x000000ffff208224 */ /* 0x000fe400078e00ff */
[----:B------:R-:W-:Y:S02]  /*1580*/  @P0 IMAD.MOV.U32 R32, RZ, RZ, RZ ;  /* 0x000000ffff200224 */ /* 0x000fe400078e00ff */
[----:B------:R-:W-:Y:S01]  /*1590*/  @P0 IMAD.MOV.U32 R33, RZ, RZ, R7 ;  /* 0x000000ffff210224 */ /* 0x000fe200078e0007 */
[----:B------:R-:W-:Y:S06]  /*15a0*/  BRA `(.L_x_16) ;  /* 0x0000000000147947 */ /* 0x000fec0003800000 */
.L_x_18:
[----:B------:R-:W-:Y:S01]  /*15b0*/  LOP3.LUT R33, R21, 0x80000, RZ, 0xfc, !PT ;  /* 0x0008000015217812 */ /* 0x000fe200078efcff */
[----:B------:R-:W-:Y:S01]  /*15c0*/  IMAD.MOV.U32 R32, RZ, RZ, R20 ;  /* 0x000000ffff207224 */ /* 0x000fe200078e0014 */
[----:B------:R-:W-:Y:S06]  /*15d0*/  BRA `(.L_x_16) ;  /* 0x0000000000087947 */ /* 0x000fec0003800000 */
.L_x_17:
[----:B------:R-:W-:Y:S02]  /*15e0*/  LOP3.LUT R33, R23, 0x80000, RZ, 0xfc, !PT ;  /* 0x0008000017217812 */ /* 0x000fe400078efcff */
[----:B------:R-:W-:-:S07]  /*15f0*/  MOV R32, R22 ;  /* 0x0000001600207202 */ /* 0x000fce0000000f00 */
.L_x_16:
[----:B------:R-:W-:Y:S05]  /*1600*/  BSYNC.RECONVERGENT B1 ;  /* 0x0000000000017941 */ /* 0x000fea0003800200 */
.L_x_14:
[----:B------:R-:W-:Y:S02]  /*1610*/  IMAD.MOV.U32 R7, RZ, RZ, 0x0 ;  /* 0x00000000ff077424 */ /* 0x000fe400078e00ff */
[----:B------:R-:W-:Y:S02]  /*1620*/  IMAD.MOV.U32 R8, RZ, RZ, R32 ;  /* 0x000000ffff087224 */ /* 0x000fe400078e0020 */
[----:B------:R-:W-:Y:S01]  /*1630*/  IMAD.MOV.U32 R9, RZ, RZ, R33 ;  /* 0x000000ffff097224 */ /* 0x000fe200078e0021 */
[----:B------:R-:W-:Y:S06]  /*1640*/  RET.REL.NODEC R6 `(_Z8rk4_cudadddjPdS_) ;  /* 0xffffffe8066c7950 */ /* 0x000fec0003c3ffff */
.L_x_19:
[----:B------:R-:W-:-:S00]  /*1650*/  BRA `(.L_x_19) ;  /* 0xfffffffc00fc7947 */ /* 0x000fc0000383ffff */
[----:B------:R-:W-:-:S00]  /*1660*/  NOP ;  /* 0x0000000000007918 */ /* 0x000fc00000000000 */
        /* <DEDUP_REMOVED lines=9> */
.L_x_20:


//--------------------- .nv.shared.reserved.0     --------------------------
	.section	.nv.shared.reserved.0,"aw",@nobits
	.weak		__nv_reservedSMEM_offset_0_alias
	.size		__nv_reservedSMEM_offset_0_alias, 0, 64
	.other		__nv_reservedSMEM_offset_0_alias,@"STO_CUDA_RESERVED_SHARED STV_DEFAULT"
__nv_reservedSMEM_offset_0_alias:
	.zero		0
	.zero		64


//--------------------- .nv.constant0._Z8rk4_cudadddjPdS_ --------------------------
	.section	.nv.constant0._Z8rk4_cudadddjPdS_,"a",@progbits
	.sectionflags	@""
	.align	4
.nv.constant0._Z8rk4_cudadddjPdS_:
	.zero		944


//--------------------- SYMBOLS --------------------------

	.type		.nv.reservedSmem.offset0,@object
	.size		.nv.reservedSmem.offset0,0x4
